//
// Generated by NVIDIA NVVM Compiler
//
// Compiler Build ID: CL-36424714
// Cuda compilation tools, release 13.0, V13.0.88
// Based on NVVM 20.0.0
//

.version 9.0
.target sm_100
.address_size 64

	// .globl	_Z8knModuloiPii

.visible .entry _Z8knModuloiPii(
	.param .u32 _Z8knModuloiPii_param_0,
	.param .u64 .ptr .align 1 _Z8knModuloiPii_param_1,
	.param .u32 _Z8knModuloiPii_param_2
)
{
	.reg .pred 	%p<4>;
	.reg .b32 	%r<10>;
	.reg .b64 	%rd<7>;

	ld.param.u32 	%r2, [_Z8knModuloiPii_param_0];
	ld.param.u64 	%rd2, [_Z8knModuloiPii_param_1];
	ld.param.u32 	%r3, [_Z8knModuloiPii_param_2];
	cvta.to.global.u64 	%rd1, %rd2;
	mov.u32 	%r4, %ctaid.x;
	mov.u32 	%r5, %ntid.x;
	mov.u32 	%r6, %tid.x;
	mad.lo.s32 	%r1, %r4, %r5, %r6;
	setp.gt.s32 	%p1, %r1, %r3;
	@%p1 bra 	$L__BB0_6;
	setp.ne.s32 	%p2, %r1, %r2;
	@%p2 bra 	$L__BB0_3;
	mul.wide.s32 	%rd5, %r2, 4;
	add.s64 	%rd6, %rd1, %rd5;
	mov.b32 	%r9, 1;
	st.global.u32 	[%rd6], %r9;
	bra.uni 	$L__BB0_6;
$L__BB0_3:
	setp.ne.s32 	%p3, %r1, 1;
	@%p3 bra 	$L__BB0_5;
	mov.b32 	%r8, 0;
	st.global.u32 	[%rd1+4], %r8;
	bra.uni 	$L__BB0_6;
$L__BB0_5:
	rem.s32 	%r7, %r1, %r2;
	mul.wide.s32 	%rd3, %r1, 4;
	add.s64 	%rd4, %rd1, %rd3;
	st.global.u32 	[%rd4], %r7;
$L__BB0_6:
	ret;

}
	// .globl	_Z12knDotProductPiS_i
.visible .entry _Z12knDotProductPiS_i(
	.param .u64 .ptr .align 1 _Z12knDotProductPiS_i_param_0,
	.param .u64 .ptr .align 1 _Z12knDotProductPiS_i_param_1,
	.param .u32 _Z12knDotProductPiS_i_param_2
)
{
	.reg .pred 	%p<2>;
	.reg .b32 	%r<9>;
	.reg .b64 	%rd<8>;

	ld.param.u64 	%rd1, [_Z12knDotProductPiS_i_param_0];
	ld.param.u64 	%rd2, [_Z12knDotProductPiS_i_param_1];
	ld.param.u32 	%r2, [_Z12knDotProductPiS_i_param_2];
	mov.u32 	%r3, %ctaid.x;
	mov.u32 	%r4, %ntid.x;
	mov.u32 	%r5, %tid.x;
	mad.lo.s32 	%r1, %r3, %r4, %r5;
	setp.gt.s32 	%p1, %r1, %r2;
	@%p1 bra 	$L__BB1_2;
	cvta.to.global.u64 	%rd3, %rd1;
	cvta.to.global.u64 	%rd4, %rd2;
	mul.wide.s32 	%rd5, %r1, 4;
	add.s64 	%rd6, %rd3, %rd5;
	ld.global.u32 	%r6, [%rd6];
	add.s64 	%rd7, %rd4, %rd5;
	ld.global.u32 	%r7, [%rd7];
	mul.lo.s32 	%r8, %r7, %r6;
	st.global.u32 	[%rd6], %r8;
$L__BB1_2:
	ret;

}


// ===== COMPILED SASS (sm_100) =====

	.target	sm_100

	.elftype	@"ET_EXEC"


//--------------------- .note.nv.tkinfo           --------------------------
	.section	.note.nv.tkinfo,"",@"SHT_NOTE"
	.sectionflags	@"SHF_NOTE_NV_TKINFO"
	.tkinfo
        /*0018*/ 	.word	0x00000002
        /*0030*/ 	.string	""
        /*0030*/ 	.string	"ptxas"
        /*0030*/ 	.string	"Cuda compilation tools, release 13.0, V13.0.88"
        /*0030*/ 	.string	"Build cuda_13.0.r13.0/compiler.36424714_0"
        /*0030*/ 	.string	"-arch sm_100 -m 64 "



//--------------------- .note.nv.cuinfo           --------------------------
	.section	.note.nv.cuinfo,"",@"SHT_NOTE"
	.sectionflags	@"SHF_NOTE_NV_CUINFO"
        /*0018*/ 	.short	0x0002
        /*001a*/ 	.short	0x0064
        /*001c*/ 	.short	0x0082
	.zero		2


//--------------------- .nv.info                  --------------------------
	.section	.nv.info,"",@"SHT_CUDA_INFO"
	.align	4


	//----- nvinfo : EIATTR_REGCOUNT
	.align		4
        /*0000*/ 	.byte	0x04, 0x2f
        /*0002*/ 	.short	(.L_1 - .L_0)
	.align		4
.L_0:
        /*0004*/ 	.word	index@(_Z8knModuloiPii)
        /*0008*/ 	.word	0x0000000c


	//----- nvinfo : EIATTR_FRAME_SIZE
	.align		4
.L_1:
        /*000c*/ 	.byte	0x04, 0x11
        /*000e*/ 	.short	(.L_3 - .L_2)
	.align		4
.L_2:
        /*0010*/ 	.word	index@(_Z8knModuloiPii)
        /*0014*/ 	.word	0x00000000


	//----- nvinfo : EIATTR_REGCOUNT
	.align		4
.L_3:
        /*0018*/ 	.byte	0x04, 0x2f
        /*001a*/ 	.short	(.L_5 - .L_4)
	.align		4
.L_4:
        /*001c*/ 	.word	index@(_Z12knDotProductPiS_i)
        /*0020*/ 	.word	0x0000000a


	//----- nvinfo : EIATTR_FRAME_SIZE
	.align		4
.L_5:
        /*0024*/ 	.byte	0x04, 0x11
        /*0026*/ 	.short	(.L_7 - .L_6)
	.align		4
.L_6:
        /*0028*/ 	.word	index@(_Z12knDotProductPiS_i)
        /*002c*/ 	.word	0x00000000


	//----- nvinfo : EIATTR_MIN_STACK_SIZE
	.align		4
.L_7:
        /*0030*/ 	.byte	0x04, 0x12
        /*0032*/ 	.short	(.L_9 - .L_8)
	.align		4
.L_8:
        /*0034*/ 	.word	index@(_Z12knDotProductPiS_i)
        /*0038*/ 	.word	0x00000000


	//----- nvinfo : EIATTR_MIN_STACK_SIZE
	.align		4
.L_9:
        /*003c*/ 	.byte	0x04, 0x12
        /*003e*/ 	.short	(.L_11 - .L_10)
	.align		4
.L_10:
        /*0040*/ 	.word	index@(_Z8knModuloiPii)
        /*0044*/ 	.word	0x00000000
.L_11:


//--------------------- .nv.compat                --------------------------
	.section	.nv.compat,"",@"SHT_CUDA_COMPAT_INFO"
	.align	4
        /*0000*/ 	.byte	0x02, 0x09, 0x00, 0x00, 0x02, 0x02, 0x01, 0x00, 0x02, 0x05, 0x05, 0x00, 0x03, 0x07, 0x01, 0x01
        /*0010*/ 	.byte	0x02, 0x03, 0x00, 0x00, 0x02, 0x06, 0x01, 0x00, 0x04, 0x0b, 0x08, 0x00, 0x09, 0x00, 0x00, 0x00
        /*0020*/ 	.byte	0x00, 0x00, 0x00, 0x00


//--------------------- .nv.info._Z12knDotProductPiS_i --------------------------
	.section	.nv.info._Z12knDotProductPiS_i,"",@"SHT_CUDA_INFO"
	.sectionflags	@""
	.align	4


	//----- nvinfo : EIATTR_CUDA_API_VERSION
	.align		4
        /*0000*/ 	.byte	0x04, 0x37
        /*0002*/ 	.short	(.L_13 - .L_12)
.L_12:
        /*0004*/ 	.word	0x00000082


	//----- nvinfo : EIATTR_KPARAM_INFO
	.align		4
.L_13:
        /*0008*/ 	.byte	0x04, 0x17
        /*000a*/ 	.short	(.L_15 - .L_14)
.L_14:
        /*000c*/ 	.word	0x00000000
        /*0010*/ 	.short	0x0002
        /*0012*/ 	.short	0x0010
        /*0014*/ 	.byte	0x00, 0xf0, 0x11, 0x00


	//----- nvinfo : EIATTR_KPARAM_INFO
	.align		4
.L_15:
        /*0018*/ 	.byte	0x04, 0x17
        /*001a*/ 	.short	(.L_17 - .L_16)
.L_16:
        /*001c*/ 	.word	0x00000000
        /*0020*/ 	.short	0x0001
        /*0022*/ 	.short	0x0008
        /*0024*/ 	.byte	0x00, 0xf5, 0x21, 0x00


	//----- nvinfo : EIATTR_KPARAM_INFO
	.align		4
.L_17:
        /*0028*/ 	.byte	0x04, 0x17
        /*002a*/ 	.short	(.L_19 - .L_18)
.L_18:
        /*002c*/ 	.word	0x00000000
        /*0030*/ 	.short	0x0000
        /*0032*/ 	.short	0x0000
        /*0034*/ 	.byte	0x00, 0xf5, 0x21, 0x00


	//----- nvinfo : EIATTR_SPARSE_MMA_MASK
	.align		4
.L_19:
        /*0038*/ 	.byte	0x03, 0x50
        /*003a*/ 	.short	0x0000


	//----- nvinfo : EIATTR_MAXREG_COUNT
	.align		4
        /*003c*/ 	.byte	0x03, 0x1b
        /*003e*/ 	.short	0x00ff


	//----- nvinfo : EIATTR_MERCURY_ISA_VERSION
	.align		4
        /*0040*/ 	.byte	0x03, 0x5f
        /*0042*/ 	.short	0x0101


	//----- nvinfo : EIATTR_VRC_CTA_INIT_COUNT
	.align		4
        /*0044*/ 	.byte	0x02, 0x4a
	.zero		1
	.zero		1


	//----- nvinfo : EIATTR_EXIT_INSTR_OFFSETS
	.align		4
        /*0048*/ 	.byte	0x04, 0x1c
        /*004a*/ 	.short	(.L_21 - .L_20)


	//   ....[0]....
.L_20:
        /*004c*/ 	.word	0x00000070


	//   ....[1]....
        /*0050*/ 	.word	0x00000110


	//----- nvinfo : EIATTR_CBANK_PARAM_SIZE
	.align		4
.L_21:
        /*0054*/ 	.byte	0x03, 0x19
        /*0056*/ 	.short	0x0014


	//----- nvinfo : EIATTR_PARAM_CBANK
	.align		4
        /*0058*/ 	.byte	0x04, 0x0a
        /*005a*/ 	.short	(.L_23 - .L_22)
	.align		4
.L_22:
        /*005c*/ 	.word	index@(.nv.constant0._Z12knDotProductPiS_i)
        /*0060*/ 	.short	0x0380
        /*0062*/ 	.short	0x0014


	//----- nvinfo : EIATTR_SW_WAR
	.align		4
.L_23:
        /*0064*/ 	.byte	0x04, 0x36
        /*0066*/ 	.short	(.L_25 - .L_24)
.L_24:
        /*0068*/ 	.word	0x00000008
.L_25:


//--------------------- .nv.info._Z8knModuloiPii  --------------------------
	.section	.nv.info._Z8knModuloiPii,"",@"SHT_CUDA_INFO"
	.sectionflags	@""
	.align	4


	//----- nvinfo : EIATTR_CUDA_API_VERSION
	.align		4
        /*0000*/ 	.byte	0x04, 0x37
        /*0002*/ 	.short	(.L_27 - .L_26)
.L_26:
        /*0004*/ 	.word	0x00000082


	//----- nvinfo : EIATTR_KPARAM_INFO
	.align		4
.L_27:
        /*0008*/ 	.byte	0x04, 0x17
        /*000a*/ 	.short	(.L_29 - .L_28)
.L_28:
        /*000c*/ 	.word	0x00000000
        /*0010*/ 	.short	0x0002
        /*0012*/ 	.short	0x0010
        /*0014*/ 	.byte	0x00, 0xf0, 0x11, 0x00


	//----- nvinfo : EIATTR_KPARAM_INFO
	.align		4
.L_29:
        /*0018*/ 	.byte	0x04, 0x17
        /*001a*/ 	.short	(.L_31 - .L_30)
.L_30:
        /*001c*/ 	.word	0x00000000
        /*0020*/ 	.short	0x0001
        /*0022*/ 	.short	0x0008
        /*0024*/ 	.byte	0x00, 0xf5, 0x21, 0x00


	//----- nvinfo : EIATTR_KPARAM_INFO
	.align		4
.L_31:
        /*0028*/ 	.byte	0x04, 0x17
        /*002a*/ 	.short	(.L_33 - .L_32)
.L_32:
        /*002c*/ 	.word	0x00000000
        /*0030*/ 	.short	0x0000
        /*0032*/ 	.short	0x0000
        /*0034*/ 	.byte	0x00, 0xf0, 0x11, 0x00


	//----- nvinfo : EIATTR_SPARSE_MMA_MASK
	.align		4
.L_33:
        /*0038*/ 	.byte	0x03, 0x50
        /*003a*/ 	.short	0x0000


	//----- nvinfo : EIATTR_MAXREG_COUNT
	.align		4
        /*003c*/ 	.byte	0x03, 0x1b
        /*003e*/ 	.short	0x00ff


	//----- nvinfo : EIATTR_MERCURY_ISA_VERSION
	.align		4
        /*0040*/ 	.byte	0x03, 0x5f
        /*0042*/ 	.short	0x0101


	//----- nvinfo : EIATTR_VRC_CTA_INIT_COUNT
	.align		4
        /*0044*/ 	.byte	0x02, 0x4a
	.zero		1
	.zero		1


	//----- nvinfo : EIATTR_EXIT_INSTR_OFFSETS
	.align		4
        /*0048*/ 	.byte	0x04, 0x1c
        /*004a*/ 	.short	(.L_35 - .L_34)


	//   ....[0]....
.L_34:
        /*004c*/ 	.word	0x00000070


	//   ....[1]....
        /*0050*/ 	.word	0x000000f0


	//   ....[2]....
        /*0054*/ 	.word	0x00000130


	//   ....[3]....
        /*0058*/ 	.word	0x000002c0


	//----- nvinfo : EIATTR_CBANK_PARAM_SIZE
	.align		4
.L_35:
        /*005c*/ 	.byte	0x03, 0x19
        /*005e*/ 	.short	0x0014


	//----- nvinfo : EIATTR_PARAM_CBANK
	.align		4
        /*0060*/ 	.byte	0x04, 0x0a
        /*0062*/ 	.short	(.L_37 - .L_36)
	.align		4
.L_36:
        /*0064*/ 	.word	index@(.nv.constant0._Z8knModuloiPii)
        /*0068*/ 	.short	0x0380
        /*006a*/ 	.short	0x0014


	//----- nvinfo : EIATTR_SW_WAR
	.align		4
.L_37:
        /*006c*/ 	.byte	0x04, 0x36
        /*006e*/ 	.short	(.L_39 - .L_38)
.L_38:
        /*0070*/ 	.word	0x00000008
.L_39:


//--------------------- .nv.callgraph             --------------------------
	.section	.nv.callgraph,"",@"SHT_CUDA_CALLGRAPH"
	.align	4
	.sectionentsize	8
	.align		4
        /*0000*/ 	.word	0x00000000
	.align		4
        /*0004*/ 	.word	0xffffffff
	.align		4
        /*0008*/ 	.word	0x00000000
	.align		4
        /*000c*/ 	.word	0xfffffffe
	.align		4
        /*0010*/ 	.word	0x00000000
	.align		4
        /*0014*/ 	.word	0xfffffffd
	.align		4
        /*0018*/ 	.word	0x00000000
	.align		4
        /*001c*/ 	.word	0xfffffffc


//--------------------- .text._Z12knDotProductPiS_i --------------------------
	.section	.text._Z12knDotProductPiS_i,"ax",@progbits
	.align	128
        .global         _Z12knDotProductPiS_i
        .type           _Z12knDotProductPiS_i,@function
        .size           _Z12knDotProductPiS_i,(.L_x_2 - _Z12knDotProductPiS_i)
        .other          _Z12knDotProductPiS_i,@"STO_CUDA_ENTRY STV_DEFAULT"
_Z12knDotProductPiS_i:
.text._Z12knDotProductPiS_i:
[----:B------:R-:W-:Y:S01]  /*0000*/  LDC R1, c[0x0][0x37c] ;  /* 0x0000df00ff017b82 */ /* 0x000fe20000000800 */
[----:B------:R-:W0:Y:S07]  /*0010*/  S2R R0, SR_TID.X ;  /* 0x0000000000007919 */ /* 0x000e2e0000002100 */
[----:B------:R-:W0:Y:S01]  /*0020*/  S2UR UR4, SR_CTAID.X ;  /* 0x00000000000479c3 */ /* 0x000e220000002500 */
[----:B------:R-:W1:Y:S07]  /*0030*/  LDCU UR5, c[0x0][0x390] ;  /* 0x00007200ff0577ac */ /* 0x000e6e0008000800 */
[----:B------:R-:W0:Y:S02]  /*0040*/  LDC R7, c[0x0][0x360] ;  /* 0x0000d800ff077b82 */ /* 0x000e240000000800 */
[----:B0-----:R-:W-:-:S05]  /*0050*/  IMAD R7, R7, UR4, R0 ;  /* 0x0000000407077c24 */ /* 0x001fca000f8e0200 */
[----:B-1----:R-:W-:-:S13]  /*0060*/  ISETP.GT.AND P0, PT, R7, UR5, PT ;  /* 0x0000000507007c0c */ /* 0x002fda000bf04270 */
[----:B------:R-:W-:Y:S05]  /*0070*/  @P0 EXIT ;  /* 0x000000000000094d */ /* 0x000fea0003800000 */
[----:B------:R-:W0:Y:S01]  /*0080*/  LDC.64 R4, c[0x0][0x388] ;  /* 0x0000e200ff047b82 */ /* 0x000e220000000a00 */
[----:B------:R-:W1:Y:S07]  /*0090*/  LDCU.64 UR4, c[0x0][0x358] ;  /* 0x00006b00ff0477ac */ /* 0x000e6e0008000a00 */
[----:B------:R-:W2:Y:S01]  /*00a0*/  LDC.64 R2, c[0x0][0x380] ;  /* 0x0000e000ff027b82 */ /* 0x000ea20000000a00 */
[----:B0-----:R-:W-:-:S06]  /*00b0*/  IMAD.WIDE R4, R7, 0x4, R4 ;  /* 0x0000000407047825 */ /* 0x001fcc00078e0204 */
[----:B-1----:R-:W3:Y:S01]  /*00c0*/  LDG.E R5, desc[UR4][R4.64] ;  /* 0x0000000404057981 */ /* 0x002ee2000c1e1900 */
[----:B--2---:R-:W-:-:S05]  /*00d0*/  IMAD.WIDE R2, R7, 0x4, R2 ;  /* 0x0000000407027825 */ /* 0x004fca00078e0202 */
[----:B------:R-:W3:Y:S02]  /*00e0*/  LDG.E R0, desc[UR4][R2.64] ;  /* 0x0000000402007981 */ /* 0x000ee4000c1e1900 */
[----:B---3--:R-:W-:-:S05]  /*00f0*/  IMAD R7, R0, R5, RZ ;  /* 0x0000000500077224 */ /* 0x008fca00078e02ff */
[----:B------:R-:W-:Y:S01]  /*0100*/  STG.E desc[UR4][R2.64], R7 ;  /* 0x0000000702007986 */ /* 0x000fe2000c101904 */
[----:B------:R-:W-:Y:S05]  /*0110*/  EXIT ;  /* 0x000000000000794d */ /* 0x000fea0003800000 */
.L_x_0:
[----:B------:R-:W-:-:S00]  /*0120*/  BRA `(.L_x_0) ;  /* 0xfffffffc00fc7947 */ /* 0x000fc0000383ffff */
[----:B------:R-:W-:-:S00]  /*0130*/  NOP ;  /* 0x0000000000007918 */ /* 0x000fc00000000000 */
        /* <DEDUP_REMOVED lines=12> */
.L_x_2:


//--------------------- .text._Z8knModuloiPii     --------------------------
	.section	.text._Z8knModuloiPii,"ax",@progbits
	.align	128
        .global         _Z8knModuloiPii
        .type           _Z8knModuloiPii,@function
        .size           _Z8knModuloiPii,(.L_x_3 - _Z8knModuloiPii)
        .other          _Z8knModuloiPii,@"STO_CUDA_ENTRY STV_DEFAULT"
_Z8knModuloiPii:
.text._Z8knModuloiPii:
        /* <DEDUP_REMOVED lines=8> */
[----:B------:R-:W0:Y:S01]  /*0080*/  LDC R0, c[0x0][0x380] ;  /* 0x0000e000ff007b82 */ /* 0x000e220000000800 */
[----:B------:R-:W1:Y:S01]  /*0090*/  LDCU.64 UR4, c[0x0][0x358] ;  /* 0x00006b00ff0477ac */ /* 0x000e620008000a00 */
[----:B0-----:R-:W-:-:S13]  /*00a0*/  ISETP.NE.AND P0, PT, R5, R0, PT ;  /* 0x000000000500720c */ /* 0x001fda0003f05270 */
[----:B------:R-:W0:Y:S01]  /*00b0*/  @!P0 LDC.64 R2, c[0x0][0x388] ;  /* 0x0000e200ff028b82 */ /* 0x000e220000000a00 */
[----:B------:R-:W-:Y:S02]  /*00c0*/  @!P0 IMAD.MOV.U32 R7, RZ, RZ, 0x1 ;  /* 0x00000001ff078424 */ /* 0x000fe400078e00ff */
[----:B0-----:R-:W-:-:S05]  /*00d0*/  @!P0 IMAD.WIDE R2, R0, 0x4, R2 ;  /* 0x0000000400028825 */ /* 0x001fca00078e0202 */
[----:B-1----:R0:W-:Y:S01]  /*00e0*/  @!P0 STG.E desc[UR4][R2.64], R7 ;  /* 0x0000000702008986 */ /* 0x0021e2000c101904 */
[----:B------:R-:W-:Y:S05]  /*00f0*/  @!P0 EXIT ;  /* 0x000000000000894d */ /* 0x000fea0003800000 */
[----:B------:R-:W-:-:S13]  /*0100*/  ISETP.NE.AND P0, PT, R5, 0x1, PT ;  /* 0x000000010500780c */ /* 0x000fda0003f05270 */
[----:B0-----:R-:W0:Y:S02]  /*0110*/  @!P0 LDC.64 R2, c[0x0][0x388] ;  /* 0x0000e200ff028b82 */ /* 0x001e240000000a00 */
[----:B0-----:R0:W-:Y:S01]  /*0120*/  @!P0 STG.E desc[UR4][R2.64+0x4], RZ ;  /* 0x000004ff02008986 */ /* 0x0011e2000c101904 */
[----:B------:R-:W-:Y:S05]  /*0130*/  @!P0 EXIT ;  /* 0x000000000000894d */ /* 0x000fea0003800000 */
[----:B------:R-:W-:Y:S02]  /*0140*/  IABS R7, R0 ;  /* 0x0000000000077213 */ /* 0x000fe40000000000 */
[----:B------:R-:W-:Y:S02]  /*0150*/  ISETP.GE.AND P2, PT, R5, RZ, PT ;  /* 0x000000ff0500720c */ /* 0x000fe40003f46270 */
[----:B------:R-:W1:Y:S08]  /*0160*/  I2F.RP R4, R7 ;  /* 0x0000000700047306 */ /* 0x000e700000209400 */
[----:B-1----:R-:W0:Y:S02]  /*0170*/  MUFU.RCP R4, R4 ;  /* 0x0000000400047308 */ /* 0x002e240000001000 */
[----:B0-----:R-:W-:-:S06]  /*0180*/  VIADD R2, R4, 0xffffffe ;  /* 0x0ffffffe04027836 */ /* 0x001fcc0000000000 */
[----:B------:R0:W1:Y:S02]  /*0190*/  F2I.FTZ.U32.TRUNC.NTZ R3, R2 ;  /* 0x0000000200037305 */ /* 0x000064000021f000 */
[----:B0-----:R-:W-:Y:S01]  /*01a0*/  IMAD.MOV.U32 R2, RZ, RZ, RZ ;  /* 0x000000ffff027224 */ /* 0x001fe200078e00ff */
[----:B-1----:R-:W-:-:S05]  /*01b0*/  IADD3 R6, PT, PT, RZ, -R3, RZ ;  /* 0x80000003ff067210 */ /* 0x002fca0007ffe0ff */
[----:B------:R-:W-:Y:S01]  /*01c0*/  IMAD R9, R6, R7, RZ ;  /* 0x0000000706097224 */ /* 0x000fe200078e02ff */
[----:B------:R-:W-:-:S03]  /*01d0*/  IABS R6, R5 ;  /* 0x0000000500067213 */ /* 0x000fc60000000000 */
[----:B------:R-:W-:-:S06]  /*01e0*/  IMAD.HI.U32 R3, R3, R9, R2 ;  /* 0x0000000903037227 */ /* 0x000fcc00078e0002 */
[----:B------:R-:W-:-:S05]  /*01f0*/  IMAD.HI.U32 R3, R3, R6, RZ ;  /* 0x0000000603037227 */ /* 0x000fca00078e00ff */
[----:B------:R-:W-:-:S05]  /*0200*/  IADD3 R3, PT, PT, -R3, RZ, RZ ;  /* 0x000000ff03037210 */ /* 0x000fca0007ffe1ff */
[C---:B------:R-:W-:Y:S02]  /*0210*/  IMAD R4, R7.reuse, R3, R6 ;  /* 0x0000000307047224 */ /* 0x040fe400078e0206 */
[----:B------:R-:W0:Y:S03]  /*0220*/  LDC.64 R2, c[0x0][0x388] ;  /* 0x0000e200ff027b82 */ /* 0x000e260000000a00 */
[----:B------:R-:W-:-:S13]  /*0230*/  ISETP.GT.U32.AND P0, PT, R7, R4, PT ;  /* 0x000000040700720c */ /* 0x000fda0003f04070 */
[----:B------:R-:W-:Y:S01]  /*0240*/  @!P0 IMAD.IADD R4, R4, 0x1, -R7 ;  /* 0x0000000104048824 */ /* 0x000fe200078e0a07 */
[----:B------:R-:W-:-:S04]  /*0250*/  ISETP.NE.AND P0, PT, R0, RZ, PT ;  /* 0x000000ff0000720c */ /* 0x000fc80003f05270 */
[----:B------:R-:W-:Y:S01]  /*0260*/  ISETP.GT.U32.AND P1, PT, R7, R4, PT ;  /* 0x000000040700720c */ /* 0x000fe20003f24070 */
[----:B0-----:R-:W-:-:S12]  /*0270*/  IMAD.WIDE R2, R5, 0x4, R2 ;  /* 0x0000000405027825 */ /* 0x001fd800078e0202 */
[----:B------:R-:W-:-:S05]  /*0280*/  @!P1 IADD3 R4, PT, PT, R4, -R7, RZ ;  /* 0x8000000704049210 */ /* 0x000fca0007ffe0ff */
[----:B------:R-:W-:Y:S01]  /*0290*/  @!P2 IMAD.MOV R4, RZ, RZ, -R4 ;  /* 0x000000ffff04a224 */ /* 0x000fe200078e0a04 */
[----:B------:R-:W-:-:S05]  /*02a0*/  @!P0 LOP3.LUT R4, RZ, R0, RZ, 0x33, !PT ;  /* 0x00000000ff048212 */ /* 0x000fca00078e33ff */
[----:B------:R-:W-:Y:S01]  /*02b0*/  STG.E desc[UR4][R2.64], R4 ;  /* 0x0000000402007986 */ /* 0x000fe2000c101904 */
[----:B------:R-:W-:Y:S05]  /*02c0*/  EXIT ;  /* 0x000000000000794d */ /* 0x000fea0003800000 */
.L_x_1:
        /* <DEDUP_REMOVED lines=11> */
.L_x_3:


//--------------------- .nv.shared.reserved.0     --------------------------
	.section	.nv.shared.reserved.0,"aw",@nobits
	.weak		__nv_reservedSMEM_offset_0_alias
	.size		__nv_reservedSMEM_offset_0_alias, 0, 64
	.other		__nv_reservedSMEM_offset_0_alias,@"STO_CUDA_RESERVED_SHARED STV_DEFAULT"
__nv_reservedSMEM_offset_0_alias:
	.zero		0
	.zero		64


//--------------------- .nv.constant0._Z12knDotProductPiS_i --------------------------
	.section	.nv.constant0._Z12knDotProductPiS_i,"a",@progbits
	.sectionflags	@""
	.align	4
.nv.constant0._Z12knDotProductPiS_i:
	.zero		916


//--------------------- .nv.constant0._Z8knModuloiPii --------------------------
	.section	.nv.constant0._Z8knModuloiPii,"a",@progbits
	.sectionflags	@""
	.align	4
.nv.constant0._Z8knModuloiPii:
	.zero		916


//--------------------- SYMBOLS --------------------------

	.type		.nv.reservedSmem.offset0,@object
	.size		.nv.reservedSmem.offset0,0x4
